//
// Generated by NVIDIA NVVM Compiler
//
// Compiler Build ID: CL-36424714
// Cuda compilation tools, release 13.0, V13.0.88
// Based on NVVM 20.0.0
//

.version 9.0
.target sm_100
.address_size 64

	// .globl	_Z15hadamardProductPiS_S_i

.visible .entry _Z15hadamardProductPiS_S_i(
	.param .u64 .ptr .align 1 _Z15hadamardProductPiS_S_i_param_0,
	.param .u64 .ptr .align 1 _Z15hadamardProductPiS_S_i_param_1,
	.param .u64 .ptr .align 1 _Z15hadamardProductPiS_S_i_param_2,
	.param .u32 _Z15hadamardProductPiS_S_i_param_3
)
{
	.reg .pred 	%p<2>;
	.reg .b32 	%r<17>;
	.reg .b64 	%rd<11>;

	ld.param.u64 	%rd1, [_Z15hadamardProductPiS_S_i_param_0];
	ld.param.u64 	%rd2, [_Z15hadamardProductPiS_S_i_param_1];
	ld.param.u64 	%rd3, [_Z15hadamardProductPiS_S_i_param_2];
	ld.param.u32 	%r2, [_Z15hadamardProductPiS_S_i_param_3];
	mov.u32 	%r4, %ctaid.x;
	mov.u32 	%r5, %ntid.x;
	mov.u32 	%r6, %tid.x;
	mad.lo.s32 	%r7, %r4, %r5, %r6;
	mov.u32 	%r8, %ctaid.y;
	mov.u32 	%r9, %ntid.y;
	mov.u32 	%r10, %tid.y;
	mad.lo.s32 	%r11, %r8, %r9, %r10;
	mad.lo.s32 	%r1, %r2, %r11, %r7;
	max.s32 	%r13, %r7, %r11;
	setp.ge.s32 	%p1, %r13, %r2;
	@%p1 bra 	$L__BB0_2;
	cvta.to.global.u64 	%rd4, %rd1;
	cvta.to.global.u64 	%rd5, %rd2;
	cvta.to.global.u64 	%rd6, %rd3;
	mul.wide.s32 	%rd7, %r1, 4;
	add.s64 	%rd8, %rd4, %rd7;
	ld.global.u32 	%r14, [%rd8];
	add.s64 	%rd9, %rd5, %rd7;
	ld.global.u32 	%r15, [%rd9];
	mul.lo.s32 	%r16, %r15, %r14;
	add.s64 	%rd10, %rd6, %rd7;
	st.global.u32 	[%rd10], %r16;
$L__BB0_2:
	ret;

}


// ===== COMPILED SASS (sm_100) =====

	.target	sm_100

	.elftype	@"ET_EXEC"


//--------------------- .note.nv.tkinfo           --------------------------
	.section	.note.nv.tkinfo,"",@"SHT_NOTE"
	.sectionflags	@"SHF_NOTE_NV_TKINFO"
	.tkinfo
        /*0018*/ 	.word	0x00000002
        /*0030*/ 	.string	""
        /*0030*/ 	.string	"ptxas"
        /*0030*/ 	.string	"Cuda compilation tools, release 13.0, V13.0.88"
        /*0030*/ 	.string	"Build cuda_13.0.r13.0/compiler.36424714_0"
        /*0030*/ 	.string	"-arch sm_100 -m 64 "



//--------------------- .note.nv.cuinfo           --------------------------
	.section	.note.nv.cuinfo,"",@"SHT_NOTE"
	.sectionflags	@"SHF_NOTE_NV_CUINFO"
        /*0018*/ 	.short	0x0002
        /*001a*/ 	.short	0x0064
        /*001c*/ 	.short	0x0082
	.zero		2


//--------------------- .nv.info                  --------------------------
	.section	.nv.info,"",@"SHT_CUDA_INFO"
	.align	4


	//----- nvinfo : EIATTR_REGCOUNT
	.align		4
        /*0000*/ 	.byte	0x04, 0x2f
        /*0002*/ 	.short	(.L_1 - .L_0)
	.align		4
.L_0:
        /*0004*/ 	.word	index@(_Z15hadamardProductPiS_S_i)
        /*0008*/ 	.word	0x0000000c


	//----- nvinfo : EIATTR_FRAME_SIZE
	.align		4
.L_1:
        /*000c*/ 	.byte	0x04, 0x11
        /*000e*/ 	.short	(.L_3 - .L_2)
	.align		4
.L_2:
        /*0010*/ 	.word	index@(_Z15hadamardProductPiS_S_i)
        /*0014*/ 	.word	0x00000000


	//----- nvinfo : EIATTR_MIN_STACK_SIZE
	.align		4
.L_3:
        /*0018*/ 	.byte	0x04, 0x12
        /*001a*/ 	.short	(.L_5 - .L_4)
	.align		4
.L_4:
        /*001c*/ 	.word	index@(_Z15hadamardProductPiS_S_i)
        /*0020*/ 	.word	0x00000000
.L_5:


//--------------------- .nv.compat                --------------------------
	.section	.nv.compat,"",@"SHT_CUDA_COMPAT_INFO"
	.align	4
        /*0000*/ 	.byte	0x02, 0x09, 0x00, 0x00, 0x02, 0x02, 0x01, 0x00, 0x02, 0x05, 0x05, 0x00, 0x03, 0x07, 0x01, 0x01
        /*0010*/ 	.byte	0x02, 0x03, 0x00, 0x00, 0x02, 0x06, 0x01, 0x00, 0x04, 0x0b, 0x08, 0x00, 0x09, 0x00, 0x00, 0x00
        /*0020*/ 	.byte	0x00, 0x00, 0x00, 0x00


//--------------------- .nv.info._Z15hadamardProductPiS_S_i --------------------------
	.section	.nv.info._Z15hadamardProductPiS_S_i,"",@"SHT_CUDA_INFO"
	.sectionflags	@""
	.align	4


	//----- nvinfo : EIATTR_CUDA_API_VERSION
	.align		4
        /*0000*/ 	.byte	0x04, 0x37
        /*0002*/ 	.short	(.L_7 - .L_6)
.L_6:
        /*0004*/ 	.word	0x00000082


	//----- nvinfo : EIATTR_KPARAM_INFO
	.align		4
.L_7:
        /*0008*/ 	.byte	0x04, 0x17
        /*000a*/ 	.short	(.L_9 - .L_8)
.L_8:
        /*000c*/ 	.word	0x00000000
        /*0010*/ 	.short	0x0003
        /*0012*/ 	.short	0x0018
        /*0014*/ 	.byte	0x00, 0xf0, 0x11, 0x00


	//----- nvinfo : EIATTR_KPARAM_INFO
	.align		4
.L_9:
        /*0018*/ 	.byte	0x04, 0x17
        /*001a*/ 	.short	(.L_11 - .L_10)
.L_10:
        /*001c*/ 	.word	0x00000000
        /*0020*/ 	.short	0x0002
        /*0022*/ 	.short	0x0010
        /*0024*/ 	.byte	0x00, 0xf5, 0x21, 0x00


	//----- nvinfo : EIATTR_KPARAM_INFO
	.align		4
.L_11:
        /*0028*/ 	.byte	0x04, 0x17
        /*002a*/ 	.short	(.L_13 - .L_12)
.L_12:
        /*002c*/ 	.word	0x00000000
        /*0030*/ 	.short	0x0001
        /*0032*/ 	.short	0x0008
        /*0034*/ 	.byte	0x00, 0xf5, 0x21, 0x00


	//----- nvinfo : EIATTR_KPARAM_INFO
	.align		4
.L_13:
        /*0038*/ 	.byte	0x04, 0x17
        /*003a*/ 	.short	(.L_15 - .L_14)
.L_14:
        /*003c*/ 	.word	0x00000000
        /*0040*/ 	.short	0x0000
        /*0042*/ 	.short	0x0000
        /*0044*/ 	.byte	0x00, 0xf5, 0x21, 0x00


	//----- nvinfo : EIATTR_SPARSE_MMA_MASK
	.align		4
.L_15:
        /*0048*/ 	.byte	0x03, 0x50
        /*004a*/ 	.short	0x0000


	//----- nvinfo : EIATTR_MAXREG_COUNT
	.align		4
        /*004c*/ 	.byte	0x03, 0x1b
        /*004e*/ 	.short	0x00ff


	//----- nvinfo : EIATTR_MERCURY_ISA_VERSION
	.align		4
        /*0050*/ 	.byte	0x03, 0x5f
        /*0052*/ 	.short	0x0101


	//----- nvinfo : EIATTR_VRC_CTA_INIT_COUNT
	.align		4
        /*0054*/ 	.byte	0x02, 0x4a
	.zero		1
	.zero		1


	//----- nvinfo : EIATTR_EXIT_INSTR_OFFSETS
	.align		4
        /*0058*/ 	.byte	0x04, 0x1c
        /*005a*/ 	.short	(.L_17 - .L_16)


	//   ....[0]....
.L_16:
        /*005c*/ 	.word	0x000000d0


	//   ....[1]....
        /*0060*/ 	.word	0x00000190


	//----- nvinfo : EIATTR_CBANK_PARAM_SIZE
	.align		4
.L_17:
        /*0064*/ 	.byte	0x03, 0x19
        /*0066*/ 	.short	0x001c


	//----- nvinfo : EIATTR_PARAM_CBANK
	.align		4
        /*0068*/ 	.byte	0x04, 0x0a
        /*006a*/ 	.short	(.L_19 - .L_18)
	.align		4
.L_18:
        /*006c*/ 	.word	index@(.nv.constant0._Z15hadamardProductPiS_S_i)
        /*0070*/ 	.short	0x0380
        /*0072*/ 	.short	0x001c


	//----- nvinfo : EIATTR_SW_WAR
	.align		4
.L_19:
        /*0074*/ 	.byte	0x04, 0x36
        /*0076*/ 	.short	(.L_21 - .L_20)
.L_20:
        /*0078*/ 	.word	0x00000008
.L_21:


//--------------------- .nv.callgraph             --------------------------
	.section	.nv.callgraph,"",@"SHT_CUDA_CALLGRAPH"
	.align	4
	.sectionentsize	8
	.align		4
        /*0000*/ 	.word	0x00000000
	.align		4
        /*0004*/ 	.word	0xffffffff
	.align		4
        /*0008*/ 	.word	0x00000000
	.align		4
        /*000c*/ 	.word	0xfffffffe
	.align		4
        /*0010*/ 	.word	0x00000000
	.align		4
        /*0014*/ 	.word	0xfffffffd
	.align		4
        /*0018*/ 	.word	0x00000000
	.align		4
        /*001c*/ 	.word	0xfffffffc


//--------------------- .text._Z15hadamardProductPiS_S_i --------------------------
	.section	.text._Z15hadamardProductPiS_S_i,"ax",@progbits
	.align	128
        .global         _Z15hadamardProductPiS_S_i
        .type           _Z15hadamardProductPiS_S_i,@function
        .size           _Z15hadamardProductPiS_S_i,(.L_x_1 - _Z15hadamardProductPiS_S_i)
        .other          _Z15hadamardProductPiS_S_i,@"STO_CUDA_ENTRY STV_DEFAULT"
_Z15hadamardProductPiS_S_i:
.text._Z15hadamardProductPiS_S_i:
[----:B------:R-:W-:Y:S01]  /*0000*/  LDC R1, c[0x0][0x37c] ;  /* 0x0000df00ff017b82 */ /* 0x000fe20000000800 */
[----:B------:R-:W0:Y:S07]  /*0010*/  S2R R3, SR_TID.X ;  /* 0x0000000000037919 */ /* 0x000e2e0000002100 */
[----:B------:R-:W0:Y:S01]  /*0020*/  S2UR UR4, SR_CTAID.X ;  /* 0x00000000000479c3 */ /* 0x000e220000002500 */
[----:B------:R-:W1:Y:S01]  /*0030*/  LDCU UR6, c[0x0][0x398] ;  /* 0x00007300ff0677ac */ /* 0x000e620008000800 */
[----:B------:R-:W2:Y:S06]  /*0040*/  S2R R5, SR_TID.Y ;  /* 0x0000000000057919 */ /* 0x000eac0000002200 */
[----:B------:R-:W0:Y:S08]  /*0050*/  LDC R0, c[0x0][0x360] ;  /* 0x0000d800ff007b82 */ /* 0x000e300000000800 */
[----:B------:R-:W2:Y:S08]  /*0060*/  S2UR UR5, SR_CTAID.Y ;  /* 0x00000000000579c3 */ /* 0x000eb00000002600 */
[----:B------:R-:W2:Y:S01]  /*0070*/  LDC R2, c[0x0][0x364] ;  /* 0x0000d900ff027b82 */ /* 0x000ea20000000800 */
[----:B0-----:R-:W-:-:S02]  /*0080*/  IMAD R0, R0, UR4, R3 ;  /* 0x0000000400007c24 */ /* 0x001fc4000f8e0203 */
[----:B--2---:R-:W-:-:S04]  /*0090*/  IMAD R3, R2, UR5, R5 ;  /* 0x0000000502037c24 */ /* 0x004fc8000f8e0205 */
[----:B-1----:R-:W-:Y:S01]  /*00a0*/  IMAD R9, R3, UR6, R0 ;  /* 0x0000000603097c24 */ /* 0x002fe2000f8e0200 */
[----:B------:R-:W-:-:S04]  /*00b0*/  VIMNMX R2, PT, PT, R0, R3, !PT ;  /* 0x0000000300027248 */ /* 0x000fc80007fe0100 */
[----:B------:R-:W-:-:S13]  /*00c0*/  ISETP.GE.AND P0, PT, R2, UR6, PT ;  /* 0x0000000602007c0c */ /* 0x000fda000bf06270 */
[----:B------:R-:W-:Y:S05]  /*00d0*/  @P0 EXIT ;  /* 0x000000000000094d */ /* 0x000fea0003800000 */
[----:B------:R-:W0:Y:S01]  /*00e0*/  LDC.64 R2, c[0x0][0x380] ;  /* 0x0000e000ff027b82 */ /* 0x000e220000000a00 */
[----:B------:R-:W1:Y:S07]  /*00f0*/  LDCU.64 UR4, c[0x0][0x358] ;  /* 0x00006b00ff0477ac */ /* 0x000e6e0008000a00 */
[----:B------:R-:W2:Y:S08]  /*0100*/  LDC.64 R4, c[0x0][0x388] ;  /* 0x0000e200ff047b82 */ /* 0x000eb00000000a00 */
[----:B------:R-:W3:Y:S01]  /*0110*/  LDC.64 R6, c[0x0][0x390] ;  /* 0x0000e400ff067b82 */ /* 0x000ee20000000a00 */
[----:B0-----:R-:W-:-:S06]  /*0120*/  IMAD.WIDE R2, R9, 0x4, R2 ;  /* 0x0000000409027825 */ /* 0x001fcc00078e0202 */
[----:B-1----:R-:W4:Y:S01]  /*0130*/  LDG.E R2, desc[UR4][R2.64] ;  /* 0x0000000402027981 */ /* 0x002f22000c1e1900 */
[----:B--2---:R-:W-:-:S06]  /*0140*/  IMAD.WIDE R4, R9, 0x4, R4 ;  /* 0x0000000409047825 */ /* 0x004fcc00078e0204 */
[----:B------:R-:W4:Y:S01]  /*0150*/  LDG.E R5, desc[UR4][R4.64] ;  /* 0x0000000404057981 */ /* 0x000f22000c1e1900 */
[----:B---3--:R-:W-:-:S04]  /*0160*/  IMAD.WIDE R6, R9, 0x4, R6 ;  /* 0x0000000409067825 */ /* 0x008fc800078e0206 */
[----:B----4-:R-:W-:-:S05]  /*0170*/  IMAD R9, R2, R5, RZ ;  /* 0x0000000502097224 */ /* 0x010fca00078e02ff */
[----:B------:R-:W-:Y:S01]  /*0180*/  STG.E desc[UR4][R6.64], R9 ;  /* 0x0000000906007986 */ /* 0x000fe2000c101904 */
[----:B------:R-:W-:Y:S05]  /*0190*/  EXIT ;  /* 0x000000000000794d */ /* 0x000fea0003800000 */
.L_x_0:
[----:B------:R-:W-:-:S00]  /*01a0*/  BRA `(.L_x_0) ;  /* 0xfffffffc00fc7947 */ /* 0x000fc0000383ffff */
[----:B------:R-:W-:-:S00]  /*01b0*/  NOP ;  /* 0x0000000000007918 */ /* 0x000fc00000000000 */
        /* <DEDUP_REMOVED lines=12> */
.L_x_1:


//--------------------- .nv.shared.reserved.0     --------------------------
	.section	.nv.shared.reserved.0,"aw",@nobits
	.weak		__nv_reservedSMEM_offset_0_alias
	.size		__nv_reservedSMEM_offset_0_alias, 0, 64
	.other		__nv_reservedSMEM_offset_0_alias,@"STO_CUDA_RESERVED_SHARED STV_DEFAULT"
__nv_reservedSMEM_offset_0_alias:
	.zero		0
	.zero		64


//--------------------- .nv.constant0._Z15hadamardProductPiS_S_i --------------------------
	.section	.nv.constant0._Z15hadamardProductPiS_S_i,"a",@progbits
	.sectionflags	@""
	.align	4
.nv.constant0._Z15hadamardProductPiS_S_i:
	.zero		924


//--------------------- SYMBOLS --------------------------

	.type		.nv.reservedSmem.offset0,@object
	.size		.nv.reservedSmem.offset0,0x4
